







.version 6.4
.target sm_30, debug
.address_size 64

.func (.param .b32 func_retval0) __uAtomicOr
(
.param .b64 __uAtomicOr_param_0,
.param .b32 __uAtomicOr_param_1
)
;

.func (.param .b32 func_retval0) _ZN69_INTERNAL_47_tmpxft_000014b5_00000000_6_pack_kernels_cpp1_ii_ccb78c158atomicOrEPjj(
.param .b64 _ZN69_INTERNAL_47_tmpxft_000014b5_00000000_6_pack_kernels_cpp1_ii_ccb78c158atomicOrEPjj_param_0,
.param .b32 _ZN69_INTERNAL_47_tmpxft_000014b5_00000000_6_pack_kernels_cpp1_ii_ccb78c158atomicOrEPjj_param_1
)
{
.reg .b32 %r<3>;
.reg .b64 %rd<2>;


.loc 2 155 1
func_begin0:
.loc	2 0 0

.loc 2 155 1

ld.param.u64 %rd1, [_ZN69_INTERNAL_47_tmpxft_000014b5_00000000_6_pack_kernels_cpp1_ii_ccb78c158atomicOrEPjj_param_0];
ld.param.u32 %r1, [_ZN69_INTERNAL_47_tmpxft_000014b5_00000000_6_pack_kernels_cpp1_ii_ccb78c158atomicOrEPjj_param_1];
func_exec_begin0:
.loc	2 157 10
tmp0:

	{
.reg .b32 temp_param_reg;

	.param .b64 param0;
st.param.b64	[param0+0], %rd1;
.param .b32 param1;
st.param.b32	[param1+0], %r1;
.param .b32 retval0;
call.uni (retval0), 
__uAtomicOr, 
(
param0, 
param1
);
ld.param.b32	%r2, [retval0+0];


	}
	st.param.b32	[func_retval0+0], %r2;
ret;
tmp1:
func_end0:
}

.entry _Z5pack2PjS_S_S_j(
.param .u64 _Z5pack2PjS_S_S_j_param_0,
.param .u64 _Z5pack2PjS_S_S_j_param_1,
.param .u64 _Z5pack2PjS_S_S_j_param_2,
.param .u64 _Z5pack2PjS_S_S_j_param_3,
.param .u32 _Z5pack2PjS_S_S_j_param_4
)
{
.reg .pred %p<11>;
.reg .b32 %r<54>;
.reg .b64 %rd<35>;


.loc 1 19 1
func_begin1:
.loc	1 0 0

.loc 1 19 1

ld.param.u64 %rd1, [_Z5pack2PjS_S_S_j_param_0];
ld.param.u64 %rd2, [_Z5pack2PjS_S_S_j_param_1];
ld.param.u64 %rd3, [_Z5pack2PjS_S_S_j_param_2];
ld.param.u64 %rd4, [_Z5pack2PjS_S_S_j_param_3];
ld.param.u32 %r11, [_Z5pack2PjS_S_S_j_param_4];
func_exec_begin1:
.loc	1 20 19
tmp2:
mov.u32 %r12, %ntid.x;
mov.u32 %r13, %ctaid.x;
mul.lo.s32 %r14, %r12, %r13;
mov.u32 %r15, %tid.x;
add.s32 %r16, %r14, %r15;
tmp3:
.loc	1 23 22
mul.lo.s32 %r1, %r16, %r11;
tmp4:
.loc	1 24 23
cvt.u64.u32	%rd5, %r16;
shl.b64 %rd6, %rd5, 2;
add.s64 %rd7, %rd2, %rd6;
ld.u32 %r17, [%rd7];
mov.b32 %r2, %r17;
tmp5:
.loc	1 27 19
cvt.u64.u32	%rd8, %r16;
shl.b64 %rd9, %rd8, 2;
add.s64 %rd10, %rd3, %rd9;
ld.u32 %r18, [%rd10];
mov.b32 %r19, %r18;
tmp6:
.loc	1 28 12
div.u32 %r3, %r19, 32;
tmp7:
mov.u32 %r20, 32;
.loc	1 29 10
rem.u32 %r4, %r19, 32;
tmp8:
.loc	1 32 2
cvt.u64.u32	%rd11, %r1;
shl.b64 %rd12, %rd11, 2;
add.s64 %rd13, %rd1, %rd12;
ld.u32 %r21, [%rd13];
mov.b32 %r22, %r21;
tmp9:
.loc	1 33 2
shr.u32 %r23, %r22, %r4;
tmp10:
.loc	1 34 2
cvt.u64.u32	%rd14, %r3;
shl.b64 %rd15, %rd14, 2;
add.s64 %rd16, %rd4, %rd15;

	{
.reg .b32 temp_param_reg;

	.param .b64 param0;
st.param.b64	[param0+0], %rd16;
.param .b32 param1;
st.param.b32	[param1+0], %r23;
.param .b32 retval0;
call.uni (retval0), 
_ZN69_INTERNAL_47_tmpxft_000014b5_00000000_6_pack_kernels_cpp1_ii_ccb78c158atomicOrEPjj, 
(
param0, 
param1
);
ld.param.b32	%r24, [retval0+0];


	}
	.loc	1 35 2
sub.s32 %r25, %r20, %r4;
shl.b32 %r5, %r22, %r25;
tmp11:
.loc	1 36 7
mov.u32 %r26, 1;
mov.b32 %r6, %r26;
tmp12:
mov.u32 %r52, %r6;
tmp13:
mov.u32 %r53, %r5;
tmp14:

BB1_1:
.loc	1 36 2
mov.u32 %r8, %r53;
mov.u32 %r7, %r52;
tmp15:
div.u32 %r27, %r2, 32;
setp.lt.u32	%p3, %r7, %r27;
not.pred %p4, %p3;
@%p4 bra BB1_4;
bra.uni BB1_2;

BB1_2:
.loc	1 37 3
tmp16:
add.s32 %r44, %r1, %r7;
cvt.u64.u32	%rd29, %r44;
shl.b64 %rd30, %rd29, 2;
add.s64 %rd31, %rd1, %rd30;
ld.u32 %r45, [%rd31];
mov.b32 %r46, %r45;
tmp17:
.loc	1 38 3
shr.u32 %r47, %r46, %r4;
or.b32 %r48, %r8, %r47;
tmp18:
.loc	1 39 3
add.s32 %r49, %r3, %r7;
cvt.u64.u32	%rd32, %r49;
shl.b64 %rd33, %rd32, 2;
add.s64 %rd34, %rd4, %rd33;
st.u32 [%rd34], %r48;
.loc	1 40 3
mov.u32 %r50, 32;
sub.s32 %r51, %r50, %r4;
shl.b32 %r9, %r46, %r51;
tmp19:

.loc	1 36 26
add.s32 %r10, %r7, 1;
tmp20:
mov.u32 %r52, %r10;
tmp21:
mov.u32 %r53, %r9;
tmp22:
bra.uni BB1_1;
tmp23:

BB1_4:
.loc	1 45 2
setp.ne.s32	%p6, %r4, 0;
mov.pred %p5, -1;
mov.pred %p10, %p5;
@%p6 bra BB1_6;
bra.uni BB1_5;

BB1_5:
rem.u32 %r28, %r2, 32;
setp.ne.s32	%p1, %r28, 0;
mov.pred %p10, %p1;

BB1_6:
mov.pred %p2, %p10;
not.pred %p7, %p2;
@%p7 bra BB1_8;
bra.uni BB1_7;

BB1_7:
.loc	1 46 3
tmp24:
add.s32 %r29, %r3, %r7;
cvt.u64.u32	%rd17, %r29;
shl.b64 %rd18, %rd17, 2;
add.s64 %rd19, %rd4, %rd18;

	{
.reg .b32 temp_param_reg;

	.param .b64 param0;
st.param.b64	[param0+0], %rd19;
.param .b32 param1;
st.param.b32	[param1+0], %r8;
.param .b32 retval0;
call.uni (retval0), 
_ZN69_INTERNAL_47_tmpxft_000014b5_00000000_6_pack_kernels_cpp1_ii_ccb78c158atomicOrEPjj, 
(
param0, 
param1
);
ld.param.b32	%r30, [retval0+0];


	}
tmp25:

BB1_8:
.loc	1 47 2
rem.u32 %r31, %r2, 32;
setp.ne.s32	%p8, %r31, 0;
not.pred %p9, %p8;
@%p9 bra BB1_10;
bra.uni BB1_9;

BB1_9:
.loc	1 48 3
tmp26:
add.s32 %r32, %r1, %r7;
cvt.u64.u32	%rd20, %r32;
shl.b64 %rd21, %rd20, 2;
add.s64 %rd22, %rd1, %rd21;
ld.u32 %r33, [%rd22];
mov.b32 %r34, %r33;
tmp27:
.loc	1 49 3
add.s32 %r35, %r3, %r7;
cvt.u64.u32	%rd23, %r35;
shl.b64 %rd24, %rd23, 2;
add.s64 %rd25, %rd4, %rd24;
shr.u32 %r36, %r34, %r4;

	{
.reg .b32 temp_param_reg;

	.param .b64 param0;
st.param.b64	[param0+0], %rd25;
.param .b32 param1;
st.param.b32	[param1+0], %r36;
.param .b32 retval0;
call.uni (retval0), 
_ZN69_INTERNAL_47_tmpxft_000014b5_00000000_6_pack_kernels_cpp1_ii_ccb78c158atomicOrEPjj, 
(
param0, 
param1
);
ld.param.b32	%r37, [retval0+0];


	}
	.loc	1 50 3
add.s32 %r38, %r3, %r7;
add.s32 %r39, %r38, 1;
cvt.u64.u32	%rd26, %r39;
shl.b64 %rd27, %rd26, 2;
add.s64 %rd28, %rd4, %rd27;
mov.u32 %r40, 32;
sub.s32 %r41, %r40, %r4;
shl.b32 %r42, %r34, %r41;

	{
.reg .b32 temp_param_reg;

	.param .b64 param0;
st.param.b64	[param0+0], %rd28;
.param .b32 param1;
st.param.b32	[param1+0], %r42;
.param .b32 retval0;
call.uni (retval0), 
_ZN69_INTERNAL_47_tmpxft_000014b5_00000000_6_pack_kernels_cpp1_ii_ccb78c158atomicOrEPjj, 
(
param0, 
param1
);
ld.param.b32	%r43, [retval0+0];


	}
tmp28:

BB1_10:
.loc	1 52 1
ret;
tmp29:
func_end1:
}

.func (.param .b32 func_retval0) __uAtomicOr(
.param .b64 __uAtomicOr_param_0,
.param .b32 __uAtomicOr_param_1
)
{
.reg .b32 %r<3>;
.reg .b64 %rd<2>;


ld.param.u64 %rd1, [__uAtomicOr_param_0];
ld.param.u32 %r1, [__uAtomicOr_param_1];
atom.or.b32 %r2, [%rd1], %r1;
st.param.b32	[func_retval0+0], %r2;
ret;
}

.file	1 "/scratch/ishitac/gpu_benchmarks/gpu-rodinia/cuda/huffman/pack_kernels.cu", 1618393361, 2162
.file	2 "/root/cuda/bin/../targets/x86_64-linux/include/device_atomic_functions.hpp", 1613539303, 8149

.section .debug_info {
.b32 772
.b8 2
.b8 0
.b32 .debug_abbrev
.b8 8
.b8 1

.b8 108
.b8 103
.b8 101
.b8 110
.b8 102
.b8 101
.b8 58
.b8 32
.b8 69
.b8 68
.b8 71
.b8 32
.b8 53
.b8 46
.b8 48

.b8 0
.b8 4
.b8 112
.b8 97
.b8 99
.b8 107
.b8 95
.b8 107
.b8 101
.b8 114
.b8 110
.b8 101
.b8 108
.b8 115
.b8 46
.b8 99
.b8 117

.b8 0
.b64 0
.b32 .debug_line
.b8 47
.b8 115
.b8 99
.b8 114
.b8 97
.b8 116
.b8 99
.b8 104
.b8 47
.b8 105
.b8 115
.b8 104
.b8 105
.b8 116
.b8 97
.b8 99
.b8 47
.b8 103
.b8 112
.b8 117
.b8 95
.b8 98
.b8 101
.b8 110
.b8 99
.b8 104
.b8 109
.b8 97
.b8 114
.b8 107
.b8 115
.b8 47
.b8 103
.b8 112
.b8 117
.b8 45
.b8 114
.b8 111
.b8 100
.b8 105
.b8 110
.b8 105
.b8 97
.b8 47
.b8 99
.b8 117
.b8 100
.b8 97
.b8 47
.b8 104
.b8 117
.b8 102
.b8 102
.b8 109
.b8 97
.b8 110

.b8 0
.b8 2

.b8 95
.b8 90
.b8 78
.b8 54
.b8 57
.b8 95
.b8 73
.b8 78
.b8 84
.b8 69
.b8 82
.b8 78
.b8 65
.b8 76
.b8 95
.b8 52
.b8 55
.b8 95
.b8 116
.b8 109
.b8 112
.b8 120
.b8 102
.b8 116
.b8 95
.b8 48
.b8 48
.b8 48
.b8 48
.b8 49
.b8 52
.b8 98
.b8 53
.b8 95
.b8 48
.b8 48
.b8 48
.b8 48
.b8 48
.b8 48
.b8 48
.b8 48
.b8 95
.b8 54
.b8 95
.b8 112
.b8 97
.b8 99
.b8 107
.b8 95
.b8 107
.b8 101
.b8 114
.b8 110
.b8 101
.b8 108
.b8 115
.b8 95
.b8 99
.b8 112
.b8 112
.b8 49
.b8 95
.b8 105
.b8 105
.b8 95
.b8 99
.b8 99
.b8 98
.b8 55
.b8 56
.b8 99
.b8 49
.b8 53
.b8 56
.b8 97
.b8 116
.b8 111
.b8 109
.b8 105
.b8 99
.b8 79
.b8 114
.b8 69
.b8 80
.b8 106
.b8 106

.b8 0
.b8 95
.b8 90
.b8 78
.b8 54
.b8 57
.b8 95
.b8 73
.b8 78
.b8 84
.b8 69
.b8 82
.b8 78
.b8 65
.b8 76
.b8 95
.b8 52
.b8 55
.b8 95
.b8 116
.b8 109
.b8 112
.b8 120
.b8 102
.b8 116
.b8 95
.b8 48
.b8 48
.b8 48
.b8 48
.b8 49
.b8 52
.b8 98
.b8 53
.b8 95
.b8 48
.b8 48
.b8 48
.b8 48
.b8 48
.b8 48
.b8 48
.b8 48
.b8 95
.b8 54
.b8 95
.b8 112
.b8 97
.b8 99
.b8 107
.b8 95
.b8 107
.b8 101
.b8 114
.b8 110
.b8 101
.b8 108
.b8 115
.b8 95
.b8 99
.b8 112
.b8 112
.b8 49
.b8 95
.b8 105
.b8 105
.b8 95
.b8 99
.b8 99
.b8 98
.b8 55
.b8 56
.b8 99
.b8 49
.b8 53
.b8 56
.b8 97
.b8 116
.b8 111
.b8 109
.b8 105
.b8 99
.b8 79
.b8 114
.b8 69
.b8 80
.b8 106
.b8 106

.b8 0
.b8 2
.b8 155
.b32 357
.b64 func_begin0
.b64 func_end0
.b8 1
.b8 156
.b8 3

.b8 97
.b8 100
.b8 100
.b8 114
.b8 101
.b8 115
.b8 115

.b8 0
.b8 2
.b8 155
.b32 769
.b8 6
.b8 144
.b8 177
.b8 200
.b8 201
.b8 171
.b8 2
.b8 2
.b8 3

.b8 118
.b8 97
.b8 108

.b8 0
.b8 2
.b8 155
.b32 357
.b8 5
.b8 144
.b8 177
.b8 228
.b8 149
.b8 1
.b8 2
.b8 0
.b8 4

.b8 117
.b8 110
.b8 115
.b8 105
.b8 103
.b8 110
.b8 101
.b8 100
.b8 32
.b8 105
.b8 110
.b8 116

.b8 0
.b8 7
.b8 4
.b8 2

.b8 95
.b8 90
.b8 53
.b8 112
.b8 97
.b8 99
.b8 107
.b8 50
.b8 80
.b8 106
.b8 83
.b8 95
.b8 83
.b8 95
.b8 83
.b8 95
.b8 106

.b8 0
.b8 95
.b8 90
.b8 53
.b8 112
.b8 97
.b8 99
.b8 107
.b8 50
.b8 80
.b8 106
.b8 83
.b8 95
.b8 83
.b8 95
.b8 83
.b8 95
.b8 106

.b8 0
.b8 1
.b8 19
.b32 763
.b64 func_begin1
.b64 func_end1
.b8 1
.b8 156
.b8 3

.b8 115
.b8 114
.b8 99
.b8 68
.b8 97
.b8 116
.b8 97

.b8 0
.b8 1
.b8 19
.b32 769
.b8 9
.b8 3
.b64 _Z5pack2PjS_S_S_j_param_0
.b8 7
.b8 3

.b8 99
.b8 105
.b8 110
.b8 100
.b8 101
.b8 120

.b8 0
.b8 1
.b8 19
.b32 769
.b8 9
.b8 3
.b64 _Z5pack2PjS_S_S_j_param_1
.b8 7
.b8 3

.b8 99
.b8 105
.b8 110
.b8 100
.b8 101
.b8 120
.b8 50

.b8 0
.b8 1
.b8 19
.b32 769
.b8 9
.b8 3
.b64 _Z5pack2PjS_S_S_j_param_2
.b8 7
.b8 3

.b8 100
.b8 115
.b8 116
.b8 68
.b8 97
.b8 116
.b8 97

.b8 0
.b8 1
.b8 19
.b32 769
.b8 9
.b8 3
.b64 _Z5pack2PjS_S_S_j_param_3
.b8 7
.b8 3

.b8 111
.b8 114
.b8 105
.b8 103
.b8 105
.b8 110
.b8 97
.b8 108
.b8 95
.b8 110
.b8 117
.b8 109
.b8 95
.b8 98
.b8 108
.b8 111
.b8 99
.b8 107
.b8 95
.b8 101
.b8 108
.b8 101
.b8 109
.b8 101
.b8 110
.b8 116
.b8 115

.b8 0
.b8 1
.b8 19
.b32 357
.b8 9
.b8 3
.b64 _Z5pack2PjS_S_S_j_param_4
.b8 7
.b8 5

.b64 tmp2
.b64 tmp29
.b8 6

.b8 116
.b8 105
.b8 100

.b8 0
.b8 1
.b8 20
.b32 357
.b8 6
.b8 144
.b8 182
.b8 226
.b8 200
.b8 171
.b8 2
.b8 2
.b8 6

.b8 111
.b8 102
.b8 102
.b8 115
.b8 101
.b8 116

.b8 0
.b8 1
.b8 23
.b32 357
.b8 5
.b8 144
.b8 177
.b8 228
.b8 149
.b8 1
.b8 2
.b8 6

.b8 98
.b8 105
.b8 116
.b8 115
.b8 105
.b8 122
.b8 101

.b8 0
.b8 1
.b8 24
.b32 357
.b8 5
.b8 144
.b8 178
.b8 228
.b8 149
.b8 1
.b8 2
.b8 6

.b8 112
.b8 111
.b8 115

.b8 0
.b8 1
.b8 27
.b32 357
.b8 6
.b8 144
.b8 185
.b8 226
.b8 200
.b8 171
.b8 2
.b8 2
.b8 6

.b8 100
.b8 119
.b8 111
.b8 114
.b8 100

.b8 0
.b8 1
.b8 28
.b32 357
.b8 5
.b8 144
.b8 179
.b8 228
.b8 149
.b8 1
.b8 2
.b8 6

.b8 98
.b8 105
.b8 116

.b8 0
.b8 1
.b8 29
.b32 357
.b8 5
.b8 144
.b8 180
.b8 228
.b8 149
.b8 1
.b8 2
.b8 7

.b8 100
.b8 119

.b8 0
.b8 1
.b8 31
.b32 357
.b32 .debug_loc
.b8 7

.b8 116
.b8 109
.b8 112

.b8 0
.b8 1
.b8 31
.b32 357
.b32 .debug_loc+88
.b8 7

.b8 105

.b8 0
.b8 1
.b8 31
.b32 357
.b32 .debug_loc+269
.b8 0
.b8 0
.b8 8

.b8 118
.b8 111
.b8 105
.b8 100

.b8 0
.b8 9

.b32 357
.b8 12
.b8 0
}
.section .debug_abbrev {
.b8 1

.b8 17

.b8 1

.b8 37

.b8 8

.b8 19

.b8 11

.b8 3

.b8 8

.b8 17

.b8 1

.b8 16

.b8 6

.b8 27

.b8 8

.b8 0

.b8 0

.b8 2

.b8 46

.b8 1

.b8 135
.b8 64

.b8 8

.b8 3

.b8 8

.b8 58

.b8 11

.b8 59

.b8 11

.b8 73

.b8 19

.b8 17

.b8 1

.b8 18

.b8 1

.b8 64

.b8 10

.b8 0

.b8 0

.b8 3

.b8 5

.b8 0

.b8 3

.b8 8

.b8 58

.b8 11

.b8 59

.b8 11

.b8 73

.b8 19

.b8 2

.b8 10

.b8 51

.b8 11

.b8 0

.b8 0

.b8 4

.b8 36

.b8 0

.b8 3

.b8 8

.b8 62

.b8 11

.b8 11

.b8 11

.b8 0

.b8 0

.b8 5

.b8 11

.b8 1

.b8 17

.b8 1

.b8 18

.b8 1

.b8 0

.b8 0

.b8 6

.b8 52

.b8 0

.b8 3

.b8 8

.b8 58

.b8 11

.b8 59

.b8 11

.b8 73

.b8 19

.b8 2

.b8 10

.b8 51

.b8 11

.b8 0

.b8 0

.b8 7

.b8 52

.b8 0

.b8 3

.b8 8

.b8 58

.b8 11

.b8 59

.b8 11

.b8 73

.b8 19

.b8 2

.b8 6

.b8 0

.b8 0

.b8 8

.b8 59

.b8 0

.b8 3

.b8 8

.b8 0

.b8 0

.b8 9

.b8 15

.b8 0

.b8 73

.b8 19

.b8 51

.b8 11

.b8 0

.b8 0

.b8 0

}
.section .debug_loc {
.b64 tmp9
.b64 tmp17
.b8 6
.b8 0
.b8 144
.b8 178
.b8 228
.b8 200
.b8 171
.b8 2
.b64 tmp17
.b64 tmp27
.b8 6
.b8 0
.b8 144
.b8 182
.b8 232
.b8 200
.b8 171
.b8 2
.b64 tmp27
.b64 func_end1
.b8 6
.b8 0
.b8 144
.b8 180
.b8 230
.b8 200
.b8 171
.b8 2
.b64 0
.b64 0
.b64 tmp10
.b64 tmp11
.b8 6
.b8 0
.b8 144
.b8 179
.b8 228
.b8 200
.b8 171
.b8 2
.b64 tmp11
.b64 tmp14
.b8 5
.b8 0
.b8 144
.b8 181
.b8 228
.b8 149
.b8 1
.b64 tmp14
.b64 tmp15
.b8 6
.b8 0
.b8 144
.b8 179
.b8 234
.b8 200
.b8 171
.b8 2
.b64 tmp15
.b64 tmp18
.b8 5
.b8 0
.b8 144
.b8 184
.b8 228
.b8 149
.b8 1
.b64 tmp18
.b64 tmp19
.b8 6
.b8 0
.b8 144
.b8 184
.b8 232
.b8 200
.b8 171
.b8 2
.b64 tmp19
.b64 tmp22
.b8 5
.b8 0
.b8 144
.b8 185
.b8 228
.b8 149
.b8 1
.b64 tmp22
.b64 func_end1
.b8 6
.b8 0
.b8 144
.b8 179
.b8 234
.b8 200
.b8 171
.b8 2
.b64 0
.b64 0
.b64 tmp12
.b64 tmp13
.b8 5
.b8 0
.b8 144
.b8 182
.b8 228
.b8 149
.b8 1
.b64 tmp13
.b64 tmp15
.b8 6
.b8 0
.b8 144
.b8 178
.b8 234
.b8 200
.b8 171
.b8 2
.b64 tmp15
.b64 tmp20
.b8 5
.b8 0
.b8 144
.b8 183
.b8 228
.b8 149
.b8 1
.b64 tmp20
.b64 tmp21
.b8 6
.b8 0
.b8 144
.b8 176
.b8 226
.b8 200
.b8 171
.b8 2
.b64 tmp21
.b64 func_end1
.b8 6
.b8 0
.b8 144
.b8 178
.b8 234
.b8 200
.b8 171
.b8 2
.b64 0
.b64 0
}
.section .debug_ranges {
}
.section .debug_pubnames {
.b32 128
.b8 2
.b8 0
.b32 .debug_info
.b32 772
.b32 114
.b8 95
.b8 90
.b8 78
.b8 54
.b8 57
.b8 95
.b8 73
.b8 78
.b8 84
.b8 69
.b8 82
.b8 78
.b8 65
.b8 76
.b8 95
.b8 52
.b8 55
.b8 95
.b8 116
.b8 109
.b8 112
.b8 120
.b8 102
.b8 116
.b8 95
.b8 48
.b8 48
.b8 48
.b8 48
.b8 49
.b8 52
.b8 98
.b8 53
.b8 95
.b8 48
.b8 48
.b8 48
.b8 48
.b8 48
.b8 48
.b8 48
.b8 48
.b8 95
.b8 54
.b8 95
.b8 112
.b8 97
.b8 99
.b8 107
.b8 95
.b8 107
.b8 101
.b8 114
.b8 110
.b8 101
.b8 108
.b8 115
.b8 95
.b8 99
.b8 112
.b8 112
.b8 49
.b8 95
.b8 105
.b8 105
.b8 95
.b8 99
.b8 99
.b8 98
.b8 55
.b8 56
.b8 99
.b8 49
.b8 53
.b8 56
.b8 97
.b8 116
.b8 111
.b8 109
.b8 105
.b8 99
.b8 79
.b8 114
.b8 69
.b8 80
.b8 106
.b8 106
.b8 0

.b32 373
.b8 95
.b8 90
.b8 53
.b8 112
.b8 97
.b8 99
.b8 107
.b8 50
.b8 80
.b8 106
.b8 83
.b8 95
.b8 83
.b8 95
.b8 83
.b8 95
.b8 106
.b8 0

.b32 0
}


// ===== COMPILED SASS (sm_100) =====

	.target	sm_100

	.elftype	@"ET_EXEC"


//--------------------- .note.nv.tkinfo           --------------------------
	.section	.note.nv.tkinfo,"",@"SHT_NOTE"
	.sectionflags	@"SHF_NOTE_NV_TKINFO"
	.tkinfo
        /*0018*/ 	.word	0x00000002
        /*0030*/ 	.string	""
        /*0030*/ 	.string	"ptxas"
        /*0030*/ 	.string	"Cuda compilation tools, release 13.0, V13.0.88"
        /*0030*/ 	.string	"Build cuda_13.0.r13.0/compiler.36424714_0"
        /*0030*/ 	.string	"-arch sm_100 "



//--------------------- .note.nv.cuinfo           --------------------------
	.section	.note.nv.cuinfo,"",@"SHT_NOTE"
	.sectionflags	@"SHF_NOTE_NV_CUINFO"
        /*0018*/ 	.short	0x0002
        /*001a*/ 	.short	0x001e
        /*001c*/ 	.short	0x0082
	.zero		2


//--------------------- .nv.info                  --------------------------
	.section	.nv.info,"",@"SHT_CUDA_INFO"
	.align	4


	//----- nvinfo : EIATTR_REGCOUNT
	.align		4
        /*0000*/ 	.byte	0x04, 0x2f
        /*0002*/ 	.short	(.L_1 - .L_0)
	.align		4
.L_0:
        /*0004*/ 	.word	index@(_Z5pack2PjS_S_S_j)
        /*0008*/ 	.word	0x00000028


	//----- nvinfo : EIATTR_FRAME_SIZE
	.align		4
.L_1:
        /*000c*/ 	.byte	0x04, 0x11
        /*000e*/ 	.short	(.L_3 - .L_2)
	.align		4
.L_2:
        /*0010*/ 	.word	index@(_Z5pack2PjS_S_S_j)
        /*0014*/ 	.word	0x00000000


	//----- nvinfo : EIATTR_GEN_ERRBAR_AT_EXIT
	.align		4
.L_3:
        /*0018*/ 	.byte	0x01, 0x53
	.zero		2


	//----- nvinfo : EIATTR_REGCOUNT
	.align		4
        /*001c*/ 	.byte	0x04, 0x2f
        /*001e*/ 	.short	(.L_5 - .L_4)
	.align		4
.L_4:
        /*0020*/ 	.word	index@(_ZN69_INTERNAL_47_tmpxft_000014b5_00000000_6_pack_kernels_cpp1_ii_ccb78c158atomicOrEPjj)
        /*0024*/ 	.word	0x00000018


	//----- nvinfo : EIATTR_FRAME_SIZE
	.align		4
.L_5:
        /*0028*/ 	.byte	0x04, 0x11
        /*002a*/ 	.short	(.L_7 - .L_6)
	.align		4
.L_6:
        /*002c*/ 	.word	index@(_ZN69_INTERNAL_47_tmpxft_000014b5_00000000_6_pack_kernels_cpp1_ii_ccb78c158atomicOrEPjj)
        /*0030*/ 	.word	0x00000010


	//----- nvinfo : EIATTR_GEN_ERRBAR_AT_EXIT
	.align		4
.L_7:
        /*0034*/ 	.byte	0x01, 0x53
	.zero		2


	//----- nvinfo : EIATTR_REGCOUNT
	.align		4
        /*0038*/ 	.byte	0x04, 0x2f
        /*003a*/ 	.short	(.L_9 - .L_8)
	.align		4
.L_8:
        /*003c*/ 	.word	index@(__uAtomicOr)
        /*0040*/ 	.word	0x00000018


	//----- nvinfo : EIATTR_FRAME_SIZE
	.align		4
.L_9:
        /*0044*/ 	.byte	0x04, 0x11
        /*0046*/ 	.short	(.L_11 - .L_10)
	.align		4
.L_10:
        /*0048*/ 	.word	index@(__uAtomicOr)
        /*004c*/ 	.word	0x00000000


	//----- nvinfo : EIATTR_GEN_ERRBAR_AT_EXIT
	.align		4
.L_11:
        /*0050*/ 	.byte	0x01, 0x53
	.zero		2


	//----- nvinfo : EIATTR_MIN_STACK_SIZE
	.align		4
        /*0054*/ 	.byte	0x04, 0x12
        /*0056*/ 	.short	(.L_13 - .L_12)
	.align		4
.L_12:
        /*0058*/ 	.word	index@(_Z5pack2PjS_S_S_j)
        /*005c*/ 	.word	0x00000010
.L_13:


//--------------------- .nv.compat                --------------------------
	.section	.nv.compat,"",@"SHT_CUDA_COMPAT_INFO"
	.align	4
        /*0000*/ 	.byte	0x02, 0x09, 0x00, 0x00, 0x02, 0x02, 0x01, 0x00, 0x02, 0x05, 0x05, 0x00, 0x03, 0x07, 0x01, 0x01
        /*0010*/ 	.byte	0x02, 0x03, 0x00, 0x00, 0x02, 0x06, 0x01, 0x00, 0x04, 0x0b, 0x08, 0x00, 0x09, 0x00, 0x00, 0x00
        /*0020*/ 	.byte	0x00, 0x00, 0x00, 0x00


//--------------------- .nv.info.__uAtomicOr      --------------------------
	.section	.nv.info.__uAtomicOr,"",@"SHT_CUDA_INFO"
	.sectionflags	@""
	.align	4


	//----- nvinfo : EIATTR_CUDA_API_VERSION
	.align		4
        /*0000*/ 	.byte	0x04, 0x37
        /*0002*/ 	.short	(.L_15 - .L_14)
.L_14:
        /*0004*/ 	.word	0x00000082


	//----- nvinfo : EIATTR_SPARSE_MMA_MASK
	.align		4
.L_15:
        /*0008*/ 	.byte	0x03, 0x50
        /*000a*/ 	.short	0x0000


	//----- nvinfo : EIATTR_MERCURY_ISA_VERSION
	.align		4
        /*000c*/ 	.byte	0x03, 0x5f
        /*000e*/ 	.short	0x0101


	//----- nvinfo : EIATTR_VRC_CTA_INIT_COUNT
	.align		4
        /*0010*/ 	.byte	0x02, 0x4a
	.zero		1
	.zero		1


	//----- nvinfo : EIATTR_SW_WAR
	.align		4
        /*0014*/ 	.byte	0x04, 0x36
        /*0016*/ 	.short	(.L_17 - .L_16)
.L_16:
        /*0018*/ 	.word	0x00000008
.L_17:


//--------------------- .nv.info._ZN69_INTERNAL_47_tmpxft_000014b5_00000000_6_pack_kernels_cpp1_ii_ccb78c158atomicOrEPjj --------------------------
	.section	.nv.info._ZN69_INTERNAL_47_tmpxft_000014b5_00000000_6_pack_kernels_cpp1_ii_ccb78c158atomicOrEPjj,"",@"SHT_CUDA_INFO"
	.sectionflags	@""
	.align	4


	//----- nvinfo : EIATTR_CUDA_API_VERSION
	.align		4
        /*0000*/ 	.byte	0x04, 0x37
        /*0002*/ 	.short	(.L_19 - .L_18)
.L_18:
        /*0004*/ 	.word	0x00000082


	//----- nvinfo : EIATTR_SPARSE_MMA_MASK
	.align		4
.L_19:
        /*0008*/ 	.byte	0x03, 0x50
        /*000a*/ 	.short	0x0000


	//----- nvinfo : EIATTR_MERCURY_ISA_VERSION
	.align		4
        /*000c*/ 	.byte	0x03, 0x5f
        /*000e*/ 	.short	0x0101


	//----- nvinfo : EIATTR_VRC_CTA_INIT_COUNT
	.align		4
        /*0010*/ 	.byte	0x02, 0x4a
	.zero		1
	.zero		1


	//----- nvinfo : EIATTR_SW_WAR
	.align		4
        /*0014*/ 	.byte	0x04, 0x36
        /*0016*/ 	.short	(.L_21 - .L_20)
.L_20:
        /*0018*/ 	.word	0x00000008
.L_21:


//--------------------- .nv.info._Z5pack2PjS_S_S_j --------------------------
	.section	.nv.info._Z5pack2PjS_S_S_j,"",@"SHT_CUDA_INFO"
	.sectionflags	@""
	.align	4


	//----- nvinfo : EIATTR_CUDA_API_VERSION
	.align		4
        /*0000*/ 	.byte	0x04, 0x37
        /*0002*/ 	.short	(.L_23 - .L_22)
.L_22:
        /*0004*/ 	.word	0x00000082


	//----- nvinfo : EIATTR_KPARAM_INFO
	.align		4
.L_23:
        /*0008*/ 	.byte	0x04, 0x17
        /*000a*/ 	.short	(.L_25 - .L_24)
.L_24:
        /*000c*/ 	.word	0x00000000
        /*0010*/ 	.short	0x0004
        /*0012*/ 	.short	0x0020
        /*0014*/ 	.byte	0x00, 0xf0, 0x11, 0x00


	//----- nvinfo : EIATTR_KPARAM_INFO
	.align		4
.L_25:
        /*0018*/ 	.byte	0x04, 0x17
        /*001a*/ 	.short	(.L_27 - .L_26)
.L_26:
        /*001c*/ 	.word	0x00000000
        /*0020*/ 	.short	0x0003
        /*0022*/ 	.short	0x0018
        /*0024*/ 	.byte	0x00, 0xf0, 0x21, 0x00


	//----- nvinfo : EIATTR_KPARAM_INFO
	.align		4
.L_27:
        /*0028*/ 	.byte	0x04, 0x17
        /*002a*/ 	.short	(.L_29 - .L_28)
.L_28:
        /*002c*/ 	.word	0x00000000
        /*0030*/ 	.short	0x0002
        /*0032*/ 	.short	0x0010
        /*0034*/ 	.byte	0x00, 0xf0, 0x21, 0x00


	//----- nvinfo : EIATTR_KPARAM_INFO
	.align		4
.L_29:
        /*0038*/ 	.byte	0x04, 0x17
        /*003a*/ 	.short	(.L_31 - .L_30)
.L_30:
        /*003c*/ 	.word	0x00000000
        /*0040*/ 	.short	0x0001
        /*0042*/ 	.short	0x0008
        /*0044*/ 	.byte	0x00, 0xf0, 0x21, 0x00


	//----- nvinfo : EIATTR_KPARAM_INFO
	.align		4
.L_31:
        /*0048*/ 	.byte	0x04, 0x17
        /*004a*/ 	.short	(.L_33 - .L_32)
.L_32:
        /*004c*/ 	.word	0x00000000
        /*0050*/ 	.short	0x0000
        /*0052*/ 	.short	0x0000
        /*0054*/ 	.byte	0x00, 0xf0, 0x21, 0x00


	//----- nvinfo : EIATTR_SPARSE_MMA_MASK
	.align		4
.L_33:
        /*0058*/ 	.byte	0x03, 0x50
        /*005a*/ 	.short	0x0000


	//----- nvinfo : EIATTR_MAXREG_COUNT
	.align		4
        /*005c*/ 	.byte	0x03, 0x1b
        /*005e*/ 	.short	0x00ff


	//----- nvinfo : EIATTR_MERCURY_ISA_VERSION
	.align		4
        /*0060*/ 	.byte	0x03, 0x5f
        /*0062*/ 	.short	0x0101


	//----- nvinfo : EIATTR_VRC_CTA_INIT_COUNT
	.align		4
        /*0064*/ 	.byte	0x02, 0x4a
	.zero		1
	.zero		1


	//----- nvinfo : EIATTR_EXIT_INSTR_OFFSETS
	.align		4
        /*0068*/ 	.byte	0x04, 0x1c
        /*006a*/ 	.short	(.L_35 - .L_34)


	//   ....[0]....
.L_34:
        /*006c*/ 	.word	0x00001c60


	//   ....[1]....
        /*0070*/ 	.word	0x00001ca0


	//----- nvinfo : EIATTR_CRS_STACK_SIZE
	.align		4
.L_35:
        /*0074*/ 	.byte	0x04, 0x1e
        /*0076*/ 	.short	(.L_37 - .L_36)
.L_36:
        /*0078*/ 	.word	0x00000000


	//----- nvinfo : EIATTR_CBANK_PARAM_SIZE
	.align		4
.L_37:
        /*007c*/ 	.byte	0x03, 0x19
        /*007e*/ 	.short	0x0024


	//----- nvinfo : EIATTR_PARAM_CBANK
	.align		4
        /*0080*/ 	.byte	0x04, 0x0a
        /*0082*/ 	.short	(.L_39 - .L_38)
	.align		4
.L_38:
        /*0084*/ 	.word	index@(.nv.constant0._Z5pack2PjS_S_S_j)
        /*0088*/ 	.short	0x0380
        /*008a*/ 	.short	0x0024


	//----- nvinfo : EIATTR_SW_WAR
	.align		4
.L_39:
        /*008c*/ 	.byte	0x04, 0x36
        /*008e*/ 	.short	(.L_41 - .L_40)
.L_40:
        /*0090*/ 	.word	0x00000008
.L_41:


//--------------------- .nv.callgraph             --------------------------
	.section	.nv.callgraph,"",@"SHT_CUDA_CALLGRAPH"
	.align	4
	.sectionentsize	8
	.align		4
        /*0000*/ 	.word	0x00000000
	.align		4
        /*0004*/ 	.word	0xffffffff
	.align		4
        /*0008*/ 	.word	index@(_ZN69_INTERNAL_47_tmpxft_000014b5_00000000_6_pack_kernels_cpp1_ii_ccb78c158atomicOrEPjj)
	.align		4
        /*000c*/ 	.word	index@(__uAtomicOr)
	.align		4
        /*0010*/ 	.word	index@(_Z5pack2PjS_S_S_j)
	.align		4
        /*0014*/ 	.word	index@(_ZN69_INTERNAL_47_tmpxft_000014b5_00000000_6_pack_kernels_cpp1_ii_ccb78c158atomicOrEPjj)
	.align		4
        /*0018*/ 	.word	0x00000000
	.align		4
        /*001c*/ 	.word	0xfffffffe
	.align		4
        /*0020*/ 	.word	0x00000000
	.align		4
        /*0024*/ 	.word	0xfffffffd
	.align		4
        /*0028*/ 	.word	0x00000000
	.align		4
        /*002c*/ 	.word	0xfffffffc


//--------------------- .text.__uAtomicOr         --------------------------
	.section	.text.__uAtomicOr,"ax",@progbits
	.align	128
.text.__uAtomicOr:
        .type           __uAtomicOr,@function
        .size           __uAtomicOr,(.L_x_38 - __uAtomicOr)
__uAtomicOr:
[----:B01----:R1:W0:-:S15]  /*0000*/  LDC.64 R8, c[0x0][0x358] ;  /* 0x0000d600ff087b82 */ /* 0x00321e0000000a00 */
[----:B01----:R-:W-:-:S15]  /*0010*/  MOV R4, R4 ;  /* 0x0000000400047202 */ /* 0x003fde0000000f00 */
[----:B01----:R-:W-:-:S15]  /*0020*/  MOV R5, R5 ;  /* 0x0000000500057202 */ /* 0x003fde0000000f00 */
[----:B01----:R-:W-:-:S15]  /*0030*/  MOV R6, R6 ;  /* 0x0000000600067202 */ /* 0x003fde0000000f00 */
[----:B01----:R-:W-:-:S15]  /*0040*/  MOV R4, R4 ;  /* 0x0000000400047202 */ /* 0x003fde0000000f00 */
[----:B01----:R-:W-:-:S15]  /*0050*/  MOV R5, R5 ;  /* 0x0000000500057202 */ /* 0x003fde0000000f00 */
[----:B01----:R-:W-:-:S15]  /*0060*/  R2UR UR4, R8 ;  /* 0x00000000080472ca */ /* 0x003fde00000e0000 */
[----:B01----:R-:W-:-:S15]  /*0070*/  R2UR UR5, R9 ;  /* 0x00000000090572ca */ /* 0x003fde00000e0000 */
[----:B01----:R1:W0:-:S15]  /*0080*/  ATOM.E.OR.STRONG.GPU PT, R4, desc[UR4][R4.64], R6 ;  /* 0x800000060404798a */ /* 0x00321e000b1ef104 */
[----:B01----:R-:W-:-:S15]  /*0090*/  MOV R4, R4 ;  /* 0x0000000400047202 */ /* 0x003fde0000000f00 */
[----:B01----:R-:W-:-:S15]  /*00a0*/  RET.ABS.NODEC R20 0x0 ;  /* 0x0000000014007950 */ /* 0x003fde0003e00000 */
.L_x_5:
[----:B------:R-:W-:-:S00]  /*00b0*/  BRA `(.L_x_5) ;  /* 0xfffffffc00fc7947 */ /* 0x000fc0000383ffff */
[----:B------:R-:W-:-:S00]  /*00c0*/  NOP ;  /* 0x0000000000007918 */ /* 0x000fc00000000000 */
        /* <DEDUP_REMOVED lines=11> */
.L_x_38:


//--------------------- .text._ZN69_INTERNAL_47_tmpxft_000014b5_00000000_6_pack_kernels_cpp1_ii_ccb78c158atomicOrEPjj --------------------------
	.section	.text._ZN69_INTERNAL_47_tmpxft_000014b5_00000000_6_pack_kernels_cpp1_ii_ccb78c158atomicOrEPjj,"ax",@progbits
	.align	128
.text._ZN69_INTERNAL_47_tmpxft_000014b5_00000000_6_pack_kernels_cpp1_ii_ccb78c158atomicOrEPjj:
        .type           _ZN69_INTERNAL_47_tmpxft_000014b5_00000000_6_pack_kernels_cpp1_ii_ccb78c158atomicOrEPjj,@function
        .size           _ZN69_INTERNAL_47_tmpxft_000014b5_00000000_6_pack_kernels_cpp1_ii_ccb78c158atomicOrEPjj,(.L_x_20 - _ZN69_INTERNAL_47_tmpxft_000014b5_00000000_6_pack_kernels_cpp1_ii_ccb78c158atomicOrEPjj)
_ZN69_INTERNAL_47_tmpxft_000014b5_00000000_6_pack_kernels_cpp1_ii_ccb78c158atomicOrEPjj:
[----:B01----:R-:W-:-:S15]  /*0000*/  IADD3 R1, PT, PT, R1, -0x10, RZ ;  /* 0xfffffff001017810 */ /* 0x003fde0007ffe0ff */
[----:B01----:R1:W0:-:S15]  /*0010*/  S2R R0, SR_LMEMHIOFF ;  /* 0x0000000000007919 */ /* 0x00321e0000003700 */
[----:B01----:R-:W-:-:S15]  /*0020*/  ISETP.GE.U32.AND P0, PT, R1, R0, PT ;  /* 0x000000000100720c */ /* 0x003fde0003f06070 */
[----:B01----:R-:W-:-:S15]  /*0030*/  @P0 BRA `(.L_x_6) ;  /* 0x0000000000040947 */ /* 0x003fde0003800000 */
[----:B01----:R-:W-:-:S15]  /*0040*/  BPT.TRAP 0x1 ;  /* 0x000000040000795c */ /* 0x003fde0000300000 */
.L_x_6:
[----:B01----:R1:W-:-:S15]  /*0050*/  STL [R1+0xc], R21 ;  /* 0x00000c1501007387 */ /* 0x0033de0000100800 */
[----:B01----:R1:W-:-:S15]  /*0060*/  STL [R1+0x8], R20 ;  /* 0x0000081401007387 */ /* 0x0033de0000100800 */
[----:B01----:R1:W-:-:S15]  /*0070*/  STL [R1+0x4], R16 ;  /* 0x0000041001007387 */ /* 0x0033de0000100800 */
[----:B01----:R1:W-:-:S15]  /*0080*/  STL [R1], R2 ;  /* 0x0000000201007387 */ /* 0x0033de0000100800 */
[----:B01----:R-:W-:-:S15]  /*0090*/  MOV R4, R4 ;  /* 0x0000000400047202 */ /* 0x003fde0000000f00 */
        /* <DEDUP_REMOVED lines=10> */
[----:B01----:R-:W-:-:S15]  /*0140*/  MOV R20, 32@lo((_ZN69_INTERNAL_47_tmpxft_000014b5_00000000_6_pack_kernels_cpp1_ii_ccb78c158atomicOrEPjj + .L_x_0@srel)) ;  /* 0x0000000000147802 */ /* 0x003fde0000000f00 */
[----:B01----:R-:W-:-:S15]  /*0150*/  MOV R21, 32@hi((_ZN69_INTERNAL_47_tmpxft_000014b5_00000000_6_pack_kernels_cpp1_ii_ccb78c158atomicOrEPjj + .L_x_0@srel)) ;  /* 0x0000000000157802 */ /* 0x003fde0000000f00 */
[----:B01----:R-:W-:-:S15]  /*0160*/  CALL.ABS.NOINC `(__uAtomicOr) ;  /* 0x0000000000007943 */ /* 0x003fde0003c00000 */
.L_x_0:
[----:B01----:R-:W-:-:S15]  /*0170*/  MOV R4, R4 ;  /* 0x0000000400047202 */ /* 0x003fde0000000f00 */
[----:B01----:R-:W-:-:S15]  /*0180*/  MOV R4, R4 ;  /* 0x0000000400047202 */ /* 0x003fde0000000f00 */
[----:B01----:R-:W-:-:S15]  /*0190*/  BRA `(.L_x_7) ;  /* 0x0000000000007947 */ /* 0x003fde0003800000 */
.L_x_7:
[----:B01----:R1:W0:-:S15]  /*01a0*/  LDL R2, [R1] ;  /* 0x0000000001027983 */ /* 0x00321e0000100800 */
[----:B01----:R1:W0:-:S15]  /*01b0*/  LDL R16, [R1+0x4] ;  /* 0x0000040001107983 */ /* 0x00321e0000100800 */
[----:B01----:R1:W0:-:S15]  /*01c0*/  LDL R20, [R1+0x8] ;  /* 0x0000080001147983 */ /* 0x00321e0000100800 */
[----:B01----:R1:W0:-:S15]  /*01d0*/  LDL R21, [R1+0xc] ;  /* 0x00000c0001157983 */ /* 0x00321e0000100800 */
[----:B01----:R-:W-:-:S15]  /*01e0*/  IADD3 R1, PT, PT, R1, 0x10, RZ ;  /* 0x0000001001017810 */ /* 0x003fde0007ffe0ff */
[----:B01----:R-:W-:-:S15]  /*01f0*/  RET.ABS.NODEC R20 0x0 ;  /* 0x0000000014007950 */ /* 0x003fde0003e00000 */
.L_x_8:
        /* <DEDUP_REMOVED lines=16> */
.L_x_20:


//--------------------- .text._Z5pack2PjS_S_S_j   --------------------------
	.section	.text._Z5pack2PjS_S_S_j,"ax",@progbits
	.align	128
.text._Z5pack2PjS_S_S_j:
        .type           _Z5pack2PjS_S_S_j,@function
        .size           _Z5pack2PjS_S_S_j,(.L_x_21 - _Z5pack2PjS_S_S_j)
        .other          _Z5pack2PjS_S_S_j,@"STO_CUDA_ENTRY STV_DEFAULT"
_Z5pack2PjS_S_S_j:
[----:B01----:R1:W0:-:S15]  /*0000*/  LDC R1, c[0x0][0x37c] ;  /* 0x0000df00ff017b82 */ /* 0x00321e0000000800 */
[----:B01----:R1:W0:-:S15]  /*0010*/  LDC.64 R36, c[0x0][0x358] ;  /* 0x0000d600ff247b82 */ /* 0x00321e0000000a00 */
[----:B01----:R-:W-:-:S15]  /*0020*/  MOV R2, RZ ;  /* 0x000000ff00027202 */ /* 0x003fde0000000f00 */
[----:B01----:R1:W0:-:S15]  /*0030*/  LDC.64 R2, c[0x0][R2+0x380] ;  /* 0x0000e00002027b82 */ /* 0x00321e0000000a00 */
[----:B01----:R-:W-:-:S15]  /*0040*/  MOV R16, R2 ;  /* 0x0000000200107202 */ /* 0x003fde0000000f00 */
[----:B01----:R-:W-:-:S15]  /*0050*/  MOV R9, R3 ;  /* 0x0000000300097202 */ /* 0x003fde0000000f00 */
[----:B01----:R-:W-:-:S15]  /*0060*/  MOV R16, R16 ;  /* 0x0000001000107202 */ /* 0x003fde0000000f00 */
[----:B01----:R-:W-:-:S15]  /*0070*/  MOV R9, R9 ;  /* 0x0000000900097202 */ /* 0x003fde0000000f00 */
[----:B01----:R-:W-:-:S15]  /*0080*/  MOV R2, 0x8 ;  /* 0x0000000800027802 */ /* 0x003fde0000000f00 */
        /* <DEDUP_REMOVED lines=18> */
[----:B01----:R1:W0:-:S15]  /*01b0*/  LDC R0, c[0x0][R0+0x380] ;  /* 0x0000e00000007b82 */ /* 0x00321e0000000800 */
        /* <DEDUP_REMOVED lines=10> */
.L_x_22:
[----:B01----:R1:W0:-:S15]  /*0260*/  LDC R5, c[0x0][0x360] ;  /* 0x0000d800ff057b82 */ /* 0x00321e0000000800 */
[----:B01----:R-:W-:-:S15]  /*0270*/  MOV R5, R5 ;  /* 0x0000000500057202 */ /* 0x003fde0000000f00 */
[----:B01----:R1:W0:-:S15]  /*0280*/  S2R R6, SR_CTAID.X ;  /* 0x0000000000067919 */ /* 0x00321e0000002500 */
[----:B01----:R-:W-:-:S15]  /*0290*/  MOV R6, R6 ;  /* 0x0000000600067202 */ /* 0x003fde0000000f00 */
[----:B01----:R-:W-:-:S15]  /*02a0*/  IMAD R5, R5, R6, RZ ;  /* 0x0000000605057224 */ /* 0x003fde00078e02ff */
[----:B01----:R1:W0:-:S15]  /*02b0*/  S2R R6, SR_TID.X ;  /* 0x0000000000067919 */ /* 0x00321e0000002100 */
[----:B01----:R-:W-:-:S15]  /*02c0*/  MOV R6, R6 ;  /* 0x0000000600067202 */ /* 0x003fde0000000f00 */
[----:B01----:R-:W-:-:S15]  /*02d0*/  IADD3 R5, PT, PT, R5, R6, RZ ;  /* 0x0000000605057210 */ /* 0x003fde0007ffe0ff */
[----:B01----:R-:W-:-:S15]  /*02e0*/  MOV R26, R5 ;  /* 0x00000005001a7202 */ /* 0x003fde0000000f00 */
[----:B01----:R-:W-:-:S15]  /*02f0*/  IMAD R4, R26, R4, RZ ;  /* 0x000000041a047224 */ /* 0x003fde00078e02ff */
[----:B01----:R-:W-:-:S15]  /*0300*/  MOV R27, R4 ;  /* 0x00000004001b7202 */ /* 0x003fde0000000f00 */
[----:B01----:R-:W-:-:S15]  /*0310*/  MOV R4, R26 ;  /* 0x0000001a00047202 */ /* 0x003fde0000000f00 */
[----:B01----:R-:W-:-:S15]  /*0320*/  MOV R4, R4 ;  /* 0x0000000400047202 */ /* 0x003fde0000000f00 */
[----:B01----:R-:W-:-:S15]  /*0330*/  MOV R5, RZ ;  /* 0x000000ff00057202 */ /* 0x003fde0000000f00 */
[----:B01----:R-:W-:-:S15]  /*0340*/  SHF.L.U64.HI R5, R4, 0x2, R5 ;  /* 0x0000000204057819 */ /* 0x003fde0000010205 */
[----:B01----:R-:W-:-:S15]  /*0350*/  SHF.L.U32 R4, R4, 0x2, RZ ;  /* 0x0000000204047819 */ /* 0x003fde00000006ff */
[----:B01----:R-:W-:-:S15]  /*0360*/  IADD3 R4, P0, PT, R7, R4, RZ ;  /* 0x0000000407047210 */ /* 0x003fde0007f1e0ff */
[----:B01----:R-:W-:-:S15]  /*0370*/  IADD3.X R5, PT, PT, R8, R5, RZ, P0, !PT ;  /* 0x0000000508057210 */ /* 0x003fde00007fe4ff */
[----:B01----:R-:W-:-:S15]  /*0380*/  MOV R4, R4 ;  /* 0x0000000400047202 */ /* 0x003fde0000000f00 */
[----:B01----:R-:W-:-:S15]  /*0390*/  MOV R5, R5 ;  /* 0x0000000500057202 */ /* 0x003fde0000000f00 */
[----:B01----:R-:W-:-:S15]  /*03a0*/  MOV R4, R4 ;  /* 0x0000000400047202 */ /* 0x003fde0000000f00 */
[----:B01----:R-:W-:-:S15]  /*03b0*/  MOV R5, R5 ;  /* 0x0000000500057202 */ /* 0x003fde0000000f00 */
[----:B01----:R-:W-:-:S15]  /*03c0*/  R2UR UR4, R36 ;  /* 0x00000000240472ca */ /* 0x003fde00000e0000 */
[----:B01----:R-:W-:-:S15]  /*03d0*/  R2UR UR5, R37 ;  /* 0x00000000250572ca */ /* 0x003fde00000e0000 */
[----:B01----:R1:W0:-:S15]  /*03e0*/  LD.E R4, desc[UR4][R4.64] ;  /* 0x0000000404047980 */ /* 0x00321e000c101900 */
[----:B01----:R-:W-:-:S15]  /*03f0*/  MOV R4, R4 ;  /* 0x0000000400047202 */ /* 0x003fde0000000f00 */
        /* <DEDUP_REMOVED lines=18> */
[----:B01----:R-:W-:-:S15]  /*0520*/  MOV R3, 0x20 ;  /* 0x0000002000037802 */ /* 0x003fde0000000f00 */
[----:B01----:R-:W-:-:S15]  /*0530*/  MOV R0, R0 ;  /* 0x0000000000007202 */ /* 0x003fde0000000f00 */
[----:B01----:R-:W-:-:S15]  /*0540*/  MOV R3, R3 ;  /* 0x0000000300037202 */ /* 0x003fde0000000f00 */
[----:B01----:R-:W-:-:S15]  /*0550*/  MOV R0, R0 ;  /* 0x0000000000007202 */ /* 0x003fde0000000f00 */
[----:B01----:R-:W-:-:S15]  /*0560*/  MOV R3, R3 ;  /* 0x0000000300037202 */ /* 0x003fde0000000f00 */
[----:B01----:R-:W-:-:S15]  /*0570*/  MOV R0, R0 ;  /* 0x0000000000007202 */ /* 0x003fde0000000f00 */
[----:B01----:R-:W-:-:S15]  /*0580*/  MOV R3, R3 ;  /* 0x0000000300037202 */ /* 0x003fde0000000f00 */
[----:B01----:R1:W0:-:S15]  /*0590*/  I2F.U32.RP R4, R3 ;  /* 0x0000000300047306 */ /* 0x00321e0000209000 */
[----:B01----:R1:W0:-:S15]  /*05a0*/  MUFU.RCP R4, R4 ;  /* 0x0000000400047308 */ /* 0x00321e0000001000 */
[----:B01----:R-:W-:-:S15]  /*05b0*/  MOV R4, R4 ;  /* 0x0000000400047202 */ /* 0x003fde0000000f00 */
[----:B01----:R-:W-:-:S15]  /*05c0*/  IADD3 R4, PT, PT, R4, 0xffffffe, RZ ;  /* 0x0ffffffe04047810 */ /* 0x003fde0007ffe0ff */
[----:B01----:R-:W-:-:S15]  /*05d0*/  MOV R4, R4 ;  /* 0x0000000400047202 */ /* 0x003fde0000000f00 */
[----:B01----:R1:W0:-:S15]  /*05e0*/  F2I.FTZ.U32.TRUNC.NTZ R4, R4 ;  /* 0x0000000400047305 */ /* 0x00321e000021f000 */
[----:B01----:R-:W-:-:S15]  /*05f0*/  IMAD.U32 R5, R4, R3, RZ ;  /* 0x0000000304057224 */ /* 0x003fde00078e00ff */
[----:B01----:R-:W-:-:S15]  /*0600*/  IADD3 R5, PT, PT, RZ, -R5, RZ ;  /* 0x80000005ff057210 */ /* 0x003fde0007ffe0ff */
[----:B01----:R-:W-:-:S15]  /*0610*/  MOV R5, R5 ;  /* 0x0000000500057202 */ /* 0x003fde0000000f00 */
[----:B01----:R-:W-:-:S15]  /*0620*/  IMAD.HI.U32 R5, R4, R5, RZ ;  /* 0x0000000504057227 */ /* 0x003fde00078e00ff */
[----:B01----:R-:W-:-:S15]  /*0630*/  IADD3 R5, PT, PT, R4, R5, RZ ;  /* 0x0000000504057210 */ /* 0x003fde0007ffe0ff */
[----:B01----:R-:W-:-:S15]  /*0640*/  IMAD.HI.U32 R5, R5, R0, RZ ;  /* 0x0000000005057227 */ /* 0x003fde00078e00ff */
[----:B01----:R-:W-:-:S15]  /*0650*/  IMAD.U32 R4, R5, R3, RZ ;  /* 0x0000000305047224 */ /* 0x003fde00078e00ff */
[----:B01----:R-:W-:-:S15]  /*0660*/  IADD3 R6, PT, PT, R5, 0x1, RZ ;  /* 0x0000000105067810 */ /* 0x003fde0007ffe0ff */
[----:B01----:R-:W-:-:S15]  /*0670*/  IADD3 R4, PT, PT, R0, -R4, RZ ;  /* 0x8000000400047210 */ /* 0x003fde0007ffe0ff */
[----:B01----:R-:W-:-:S15]  /*0680*/  ISETP.GE.U32.AND P0, PT, R4, R3, PT ;  /* 0x000000030400720c */ /* 0x003fde0003f06070 */
[----:B01----:R-:W-:-:S15]  /*0690*/  SEL R6, R6, R5, P0 ;  /* 0x0000000506067207 */ /* 0x003fde0000000000 */
[----:B01----:R-:W-:-:S15]  /*06a0*/  IADD3 R0, PT, PT, R6, 0x1, RZ ;  /* 0x0000000106007810 */ /* 0x003fde0007ffe0ff */
[----:B01----:R-:W-:-:S15]  /*06b0*/  IADD3 R5, PT, PT, R4, -R3, RZ ;  /* 0x8000000304057210 */ /* 0x003fde0007ffe0ff */
[----:B01----:R-:W-:-:S15]  /*06c0*/  SEL R5, R5, R4, P0 ;  /* 0x0000000405057207 */ /* 0x003fde0000000000 */
[----:B01----:R-:W-:-:S15]  /*06d0*/  ISETP.GE.U32.AND P0, PT, R5, R3, PT ;  /* 0x000000030500720c */ /* 0x003fde0003f06070 */
[----:B01----:R-:W-:-:S15]  /*06e0*/  SEL R0, R0, R6, P0 ;  /* 0x0000000600007207 */ /* 0x003fde0000000000 */
[----:B01----:R-:W-:-:S15]  /*06f0*/  MOV R4, RZ ;  /* 0x000000ff00047202 */ /* 0x003fde0000000f00 */
[----:B01----:R-:W-:-:S15]  /*0700*/  ISETP.NE.U32.AND P0, PT, R3, R4, PT ;  /* 0x000000040300720c */ /* 0x003fde0003f05070 */
[----:B01----:R-:W-:-:S15]  /*0710*/  LOP3.LUT R3, RZ, R3, RZ, 0x33, !PT ;  /* 0x00000003ff037212 */ /* 0x003fde00078e33ff */
[----:B01----:R-:W-:-:S15]  /*0720*/  PLOP3.LUT P0, PT, P0, PT, PT, 0x8, 0x80 ;  /* 0x000000000080781c */ /* 0x003fde000070e170 */
[----:B01----:R-:W-:-:S15]  /*0730*/  SEL R0, R3, R0, P0 ;  /* 0x0000000003007207 */ /* 0x003fde0000000000 */
[----:B01----:R-:W-:-:S15]  /*0740*/  MOV R0, R0 ;  /* 0x0000000000007202 */ /* 0x003fde0000000f00 */
[----:B01----:R-:W-:-:S15]  /*0750*/  MOV R0, R0 ;  /* 0x0000000000007202 */ /* 0x003fde0000000f00 */
[----:B01----:R-:W-:-:S15]  /*0760*/  MOV R0, R0 ;  /* 0x0000000000007202 */ /* 0x003fde0000000f00 */
[----:B01----:R-:W-:-:S15]  /*0770*/  MOV R30, R0 ;  /* 0x00000000001e7202 */ /* 0x003fde0000000f00 */
[----:B01----:R-:W-:-:S15]  /*0780*/  MOV R22, 0x20 ;  /* 0x0000002000167802 */ /* 0x003fde0000000f00 */
        /* <DEDUP_REMOVED lines=22> */
[----:B01----:R-:W-:-:S15]  /*08f0*/  IADD3 R5, PT, PT, R0, -R5, RZ ;  /* 0x8000000500057210 */ /* 0x003fde0007ffe0ff */
[----:B01----:R-:W-:-:S15]  /*0900*/  ISETP.GE.U32.AND P0, PT, R5, R3, PT ;  /* 0x000000030500720c */ /* 0x003fde0003f06070 */
[----:B01----:R-:W-:-:S15]  /*0910*/  IADD3 R0, PT, PT, R5, -R3, RZ ;  /* 0x8000000305007210 */ /* 0x003fde0007ffe0ff */
[----:B01----:R-:W-:-:S15]  /*0920*/  SEL R0, R0, R5, P0 ;  /* 0x0000000500007207 */ /* 0x003fde0000000000 */
[----:B01----:R-:W-:-:S15]  /*0930*/  IADD3 R4, PT, PT, R0, -R3, RZ ;  /* 0x8000000300047210 */ /* 0x003fde0007ffe0ff */
        /* <DEDUP_REMOVED lines=27> */
.L_x_24:
[----:B01----:R-:W-:-:S15]  /*0af0*/  SHF.R.U32.HI R19, RZ, R31, R25 ;  /* 0x0000001fff137219 */ /* 0x003fde0000011619 */
[----:B01----:R-:W-:-:S15]  /*0b00*/  MOV R19, R19 ;  /* 0x0000001300137202 */ /* 0x003fde0000000f00 */
.L_x_27:
        /* <DEDUP_REMOVED lines=10> */
[----:B01----:R-:W-:-:S15]  /*0bb0*/  MOV R20, 32@lo((_Z5pack2PjS_S_S_j + .L_x_1@srel)) ;  /* 0x0000000000147802 */ /* 0x003fde0000000f00 */
[----:B01----:R-:W-:-:S15]  /*0bc0*/  MOV R21, 32@hi((_Z5pack2PjS_S_S_j + .L_x_1@srel)) ;  /* 0x0000000000157802 */ /* 0x003fde0000000f00 */
[----:B01----:R-:W-:-:S15]  /*0bd0*/  CALL.ABS.NOINC `(_ZN69_INTERNAL_47_tmpxft_000014b5_00000000_6_pack_kernels_cpp1_ii_ccb78c158atomicOrEPjj) ;  /* 0x0000000000007943 */ /* 0x003fde0003c00000 */
.L_x_1:
[----:B01----:R-:W-:-:S15]  /*0be0*/  IADD3 R22, PT, PT, R22, -R31, RZ ;  /* 0x8000001f16167210 */ /* 0x003fde0007ffe0ff */
[----:B01----:R-:W-:-:S15]  /*0bf0*/  SHF.L.U32 R22, R25, R22, RZ ;  /* 0x0000001619167219 */ /* 0x003fde00000006ff */
[----:B01----:R-:W-:-:S15]  /*0c00*/  MOV R22, R22 ;  /* 0x0000001600167202 */ /* 0x003fde0000000f00 */
.L_x_28:
[----:B01----:R-:W-:-:S15]  /*0c10*/  MOV R0, 0x1 ;  /* 0x0000000100007802 */ /* 0x003fde0000000f00 */
[----:B01----:R-:W-:-:S15]  /*0c20*/  MOV R0, R0 ;  /* 0x0000000000007202 */ /* 0x003fde0000000f00 */
[----:B01----:R-:W-:-:S15]  /*0c30*/  MOV R0, R0 ;  /* 0x0000000000007202 */ /* 0x003fde0000000f00 */
.L_x_34:
[----:B01----:R-:W-:-:S15]  /*0c40*/  MOV R24, R0 ;  /* 0x0000000000187202 */ /* 0x003fde0000000f00 */
[----:B01----:R-:W-:-:S15]  /*0c50*/  MOV R24, R24 ;  /* 0x0000001800187202 */ /* 0x003fde0000000f00 */
.L_x_35:
[----:B01----:R-:W-:-:S15]  /*0c60*/  MOV R23, R22 ;  /* 0x0000001600177202 */ /* 0x003fde0000000f00 */
[----:B01----:R-:W-:-:S15]  /*0c70*/  MOV R23, R23 ;  /* 0x0000001700177202 */ /* 0x003fde0000000f00 */
.L_x_29:
[----:B01----:R-:W-:-:S15]  /*0c80*/  BSSY.RECONVERGENT B0, `(.L_x_9) ;  /* 0x000005d000007945 */ /* 0x003fde0003800200 */
.L_x_12:
[----:B01----:R-:W-:-:S15]  /*0c90*/  MOV R6, R23 ;  /* 0x0000001700067202 */ /* 0x003fde0000000f00 */
[----:B01----:R-:W-:-:S15]  /*0ca0*/  MOV R22, R24 ;  /* 0x0000001800167202 */ /* 0x003fde0000000f00 */
[----:B01----:R-:W-:-:S15]  /*0cb0*/  MOV R6, R6 ;  /* 0x0000000600067202 */ /* 0x003fde0000000f00 */
[----:B01----:R-:W-:-:S15]  /*0cc0*/  MOV R22, R22 ;  /* 0x0000001600167202 */ /* 0x003fde0000000f00 */
.L_x_30:
        /* <DEDUP_REMOVED lines=38> */
[----:B01----:R-:W-:-:S15]  /*0f30*/  ISETP.LT.U32.AND P0, PT, R22, R0, PT ;  /* 0x000000001600720c */ /* 0x003fde0003f01070 */
[----:B01----:R-:W-:-:S15]  /*0f40*/  PLOP3.LUT P0, PT, P0, PT, PT, 0x8, 0x80 ;  /* 0x000000000080781c */ /* 0x003fde000070e170 */
[----:B01----:R-:W-:-:S15]  /*0f50*/  @P0 BRA `(.L_x_10) ;  /* 0x0000000000bc0947 */ /* 0x003fde0003800000 */
[----:B01----:R-:W-:-:S15]  /*0f60*/  BRA `(.L_x_11) ;  /* 0x0000000000007947 */ /* 0x003fde0003800000 */
.L_x_11:
[----:B01----:R-:W-:-:S15]  /*0f70*/  IADD3 R0, PT, PT, R27, R22, RZ ;  /* 0x000000161b007210 */ /* 0x003fde0007ffe0ff */
        /* <DEDUP_REMOVED lines=16> */
.L_x_25:
[----:B01----:R-:W-:-:S15]  /*1080*/  SHF.R.U32.HI R0, RZ, R31, R19 ;  /* 0x0000001fff007219 */ /* 0x003fde0000011613 */
[----:B01----:R-:W-:-:S15]  /*1090*/  LOP3.LUT R0, R6, R0, RZ, 0xfc, !PT ;  /* 0x0000000006007212 */ /* 0x003fde00078efcff */
[----:B01----:R-:W-:-:S15]  /*10a0*/  MOV R0, R0 ;  /* 0x0000000000007202 */ /* 0x003fde0000000f00 */
.L_x_31:
        /* <DEDUP_REMOVED lines=14> */
[----:B01----:R1:W-:-:S15]  /*1190*/  ST.E desc[UR4][R4.64], R0 ;  /* 0x0000000004007985 */ /* 0x0033de000c101904 */
[----:B01----:R-:W-:-:S15]  /*11a0*/  MOV R3, 0x20 ;  /* 0x0000002000037802 */ /* 0x003fde0000000f00 */
[----:B01----:R-:W-:-:S15]  /*11b0*/  IADD3 R3, PT, PT, R3, -R31, RZ ;  /* 0x8000001f03037210 */ /* 0x003fde0007ffe0ff */
[----:B01----:R-:W-:-:S15]  /*11c0*/  SHF.L.U32 R3, R19, R3, RZ ;  /* 0x0000000313037219 */ /* 0x003fde00000006ff */
[----:B01----:R-:W-:-:S15]  /*11d0*/  MOV R3, R3 ;  /* 0x0000000300037202 */ /* 0x003fde0000000f00 */
.L_x_32:
[----:B01----:R-:W-:-:S15]  /*11e0*/  IADD3 R0, PT, PT, R22, 0x1, RZ ;  /* 0x0000000116007810 */ /* 0x003fde0007ffe0ff */
[----:B01----:R-:W-:-:S15]  /*11f0*/  MOV R0, R0 ;  /* 0x0000000000007202 */ /* 0x003fde0000000f00 */
.L_x_36:
[----:B01----:R-:W-:-:S15]  /*1200*/  MOV R24, R0 ;  /* 0x0000000000187202 */ /* 0x003fde0000000f00 */
[----:B01----:R-:W-:-:S15]  /*1210*/  MOV R24, R24 ;  /* 0x0000001800187202 */ /* 0x003fde0000000f00 */
.L_x_37:
[----:B01----:R-:W-:-:S15]  /*1220*/  MOV R23, R3 ;  /* 0x0000000300177202 */ /* 0x003fde0000000f00 */
[----:B01----:R-:W-:-:S15]  /*1230*/  MOV R23, R23 ;  /* 0x0000001700177202 */ /* 0x003fde0000000f00 */
.L_x_33:
[----:B01----:R-:W-:-:S15]  /*1240*/  BRA `(.L_x_12) ;  /* 0xfffffff800907947 */ /* 0x003fde000383ffff */
.L_x_10:
[----:B01----:R-:W-:-:S15]  /*1250*/  BSYNC.RECONVERGENT B0 ;  /* 0x0000000000007941 */ /* 0x003fde0003800200 */
.L_x_9:
[----:B01----:R-:W-:-:S15]  /*1260*/  ISETP.NE.AND P1, PT, R31, RZ, PT ;  /* 0x000000ff1f00720c */ /* 0x003fde0003f25270 */
[----:B01----:R-:W-:-:S15]  /*1270*/  PLOP3.LUT P0, PT, PT, PT, PT, 0x80, 0x8 ;  /* 0x000000000008781c */ /* 0x003fde0003f0f070 */
[----:B01----:R-:W-:-:S15]  /*1280*/  PLOP3.LUT P0, PT, P0, PT, PT, 0x80, 0x8 ;  /* 0x000000000008781c */ /* 0x003fde000070f070 */
[----:B01----:R-:W-:-:S15]  /*1290*/  PLOP3.LUT P0, PT, P0, PT, PT, 0x80, 0x8 ;  /* 0x000000000008781c */ /* 0x003fde000070f070 */
[----:B01----:R-:W-:-:S15]  /*12a0*/  BSSY.RECONVERGENT B0, `(.L_x_13) ;  /* 0x000002a000007945 */ /* 0x003fde0003800200 */
[----:B01----:R-:W-:-:S15]  /*12b0*/  @P1 BRA `(.L_x_14) ;  /* 0x0000000000a01947 */ /* 0x003fde0003800000 */
[----:B01----:R-:W-:-:S15]  /*12c0*/  BRA `(.L_x_15) ;  /* 0x0000000000007947 */ /* 0x003fde0003800000 */
.L_x_15:
        /* <DEDUP_REMOVED lines=36> */
[----:B01----:R-:W-:-:S15]  /*1510*/  ISETP.NE.AND P0, PT, R0, RZ, PT ;  /* 0x000000ff0000720c */ /* 0x003fde0003f05270 */
[----:B01----:R-:W-:-:S15]  /*1520*/  PLOP3.LUT P0, PT, P0, PT, PT, 0x80, 0x8 ;  /* 0x000000000008781c */ /* 0x003fde000070f070 */
[----:B01----:R-:W-:-:S15]  /*1530*/  PLOP3.LUT P0, PT, P0, PT, PT, 0x80, 0x8 ;  /* 0x000000000008781c */ /* 0x003fde000070f070 */
.L_x_14:
[----:B01----:R-:W-:-:S15]  /*1540*/  BSYNC.RECONVERGENT B0 ;  /* 0x0000000000007941 */ /* 0x003fde0003800200 */
.L_x_13:
[----:B01----:R-:W-:-:S15]  /*1550*/  PLOP3.LUT P0, PT, P0, PT, PT, 0x80, 0x8 ;  /* 0x000000000008781c */ /* 0x003fde000070f070 */
[----:B01----:R-:W-:-:S15]  /*1560*/  PLOP3.LUT P0, PT, P0, PT, PT, 0x8, 0x80 ;  /* 0x000000000080781c */ /* 0x003fde000070e170 */
[----:B01----:R-:W-:-:S15]  /*1570*/  BSSY.RECONVERGENT B6, `(.L_x_16) ;  /* 0x0000011000067945 */ /* 0x003fde0003800200 */
[----:B01----:R-:W-:-:S15]  /*1580*/  @P0 BRA `(.L_x_2) ;  /* 0x00000000003c0947 */ /* 0x003fde0003800000 */
[----:B01----:R-:W-:-:S15]  /*1590*/  BRA `(.L_x_17) ;  /* 0x0000000000007947 */ /* 0x003fde0003800000 */
.L_x_17:
        /* <DEDUP_REMOVED lines=14> */
.L_x_2:
[----:B01----:R-:W-:-:S15]  /*1680*/  BSYNC.RECONVERGENT B6 ;  /* 0x0000000000067941 */ /* 0x003fde0003800200 */
.L_x_16:
        /* <DEDUP_REMOVED lines=38> */
[----:B01----:R-:W-:-:S15]  /*18f0*/  @P0 BRA `(.L_x_4) ;  /* 0x0000000000cc0947 */ /* 0x003fde0003800000 */
[----:B01----:R-:W-:-:S15]  /*1900*/  BRA `(.L_x_18) ;  /* 0x0000000000007947 */ /* 0x003fde0003800000 */
.L_x_18:
        /* <DEDUP_REMOVED lines=17> */
.L_x_26:
        /* <DEDUP_REMOVED lines=8> */
[----:B01----:R-:W-:-:S15]  /*1aa0*/  SHF.R.U32.HI R6, RZ, R31, R2 ;  /* 0x0000001fff067219 */ /* 0x003fde0000011602 */
[----:B01----:R-:W-:-:S15]  /*1ab0*/  MOV R4, R4 ;  /* 0x0000000400047202 */ /* 0x003fde0000000f00 */
[----:B01----:R-:W-:-:S15]  /*1ac0*/  MOV R5, R5 ;  /* 0x0000000500057202 */ /* 0x003fde0000000f00 */
[----:B01----:R-:W-:-:S15]  /*1ad0*/  MOV R6, R6 ;  /* 0x0000000600067202 */ /* 0x003fde0000000f00 */
[----:B01----:R-:W-:-:S15]  /*1ae0*/  MOV R20, 32@lo((_Z5pack2PjS_S_S_j + .L_x_3@srel)) ;  /* 0x0000000000147802 */ /* 0x003fde0000000f00 */
[----:B01----:R-:W-:-:S15]  /*1af0*/  MOV R21, 32@hi((_Z5pack2PjS_S_S_j + .L_x_3@srel)) ;  /* 0x0000000000157802 */ /* 0x003fde0000000f00 */
[----:B01----:R-:W-:-:S15]  /*1b00*/  CALL.ABS.NOINC `(_ZN69_INTERNAL_47_tmpxft_000014b5_00000000_6_pack_kernels_cpp1_ii_ccb78c158atomicOrEPjj) ;  /* 0x0000000000007943 */ /* 0x003fde0003c00000 */
.L_x_3:
[----:B01----:R-:W-:-:S15]  /*1b10*/  IADD3 R22, PT, PT, R30, R22, RZ ;  /* 0x000000161e167210 */ /* 0x003fde0007ffe0ff */
[----:B01----:R-:W-:-:S15]  /*1b20*/  IADD3 R22, PT, PT, R22, 0x1, RZ ;  /* 0x0000000116167810 */ /* 0x003fde0007ffe0ff */
[----:B01----:R-:W-:-:S15]  /*1b30*/  MOV R22, R22 ;  /* 0x0000001600167202 */ /* 0x003fde0000000f00 */
[----:B01----:R-:W-:-:S15]  /*1b40*/  MOV R22, R22 ;  /* 0x0000001600167202 */ /* 0x003fde0000000f00 */
[----:B01----:R-:W-:-:S15]  /*1b50*/  MOV R5, RZ ;  /* 0x000000ff00057202 */ /* 0x003fde0000000f00 */
[----:B01----:R-:W-:-:S15]  /*1b60*/  SHF.L.U64.HI R5, R22, 0x2, R5 ;  /* 0x0000000216057819 */ /* 0x003fde0000010205 */
[----:B01----:R-:W-:-:S15]  /*1b70*/  SHF.L.U32 R4, R22, 0x2, RZ ;  /* 0x0000000216047819 */ /* 0x003fde00000006ff */
[----:B01----:R-:W-:-:S15]  /*1b80*/  IADD3 R4, P0, PT, R18, R4, RZ ;  /* 0x0000000412047210 */ /* 0x003fde0007f1e0ff */
[----:B01----:R-:W-:-:S15]  /*1b90*/  IADD3.X R5, PT, PT, R17, R5, RZ, P0, !PT ;  /* 0x0000000511057210 */ /* 0x003fde00007fe4ff */
[----:B01----:R-:W-:-:S15]  /*1ba0*/  MOV R0, 0x20 ;  /* 0x0000002000007802 */ /* 0x003fde0000000f00 */
[----:B01----:R-:W-:-:S15]  /*1bb0*/  IADD3 R0, PT, PT, R0, -R31, RZ ;  /* 0x8000001f00007210 */ /* 0x003fde0007ffe0ff */
[----:B01----:R-:W-:-:S15]  /*1bc0*/  SHF.L.U32 R6, R2, R0, RZ ;  /* 0x0000000002067219 */ /* 0x003fde00000006ff */
[----:B01----:R-:W-:-:S15]  /*1bd0*/  MOV R4, R4 ;  /* 0x0000000400047202 */ /* 0x003fde0000000f00 */
[----:B01----:R-:W-:-:S15]  /*1be0*/  MOV R5, R5 ;  /* 0x0000000500057202 */ /* 0x003fde0000000f00 */
[----:B01----:R-:W-:-:S15]  /*1bf0*/  MOV R6, R6 ;  /* 0x0000000600067202 */ /* 0x003fde0000000f00 */
[----:B01----:R-:W-:-:S15]  /*1c00*/  MOV R20, 32@lo((_Z5pack2PjS_S_S_j + .L_x_4@srel)) ;  /* 0x0000000000147802 */ /* 0x003fde0000000f00 */
[----:B01----:R-:W-:-:S15]  /*1c10*/  MOV R21, 32@hi((_Z5pack2PjS_S_S_j + .L_x_4@srel)) ;  /* 0x0000000000157802 */ /* 0x003fde0000000f00 */
[----:B01----:R-:W-:-:S15]  /*1c20*/  CALL.ABS.NOINC `(_ZN69_INTERNAL_47_tmpxft_000014b5_00000000_6_pack_kernels_cpp1_ii_ccb78c158atomicOrEPjj) ;  /* 0x0000000000007943 */ /* 0x003fde0003c00000 */
.L_x_4:
[----:B------:R-:W-:-:S00]  /*1c30*/  MEMBAR.SC.VC ;  /* 0x0000000000007992 */ /* 0x000fc00000005000 */
[----:B01----:R-:W-:-:S00]  /*1c40*/  ERRBAR ;  /* 0x00000000000079ab */ /* 0x003fc00000000000 */
[----:B01----:R-:W-:-:S15]  /*1c50*/  CGAERRBAR ;  /* 0x00000000000075ab */ /* 0x003fde0000000000 */
[----:B01----:R-:W-:-:S15]  /*1c60*/  EXIT ;  /* 0x000000000000794d */ /* 0x003fde0003800000 */
.L_x_23:
[----:B------:R-:W-:-:S00]  /*1c70*/  MEMBAR.SC.VC ;  /* 0x0000000000007992 */ /* 0x000fc00000005000 */
[----:B01----:R-:W-:-:S00]  /*1c80*/  ERRBAR ;  /* 0x00000000000079ab */ /* 0x003fc00000000000 */
[----:B01----:R-:W-:-:S15]  /*1c90*/  CGAERRBAR ;  /* 0x00000000000075ab */ /* 0x003fde0000000000 */
[----:B01----:R-:W-:-:S15]  /*1ca0*/  EXIT ;  /* 0x000000000000794d */ /* 0x003fde0003800000 */
.L_x_19:
        /* <DEDUP_REMOVED lines=13> */
.L_x_21:


//--------------------- .nv.constant0._Z5pack2PjS_S_S_j --------------------------
	.section	.nv.constant0._Z5pack2PjS_S_S_j,"a",@progbits
	.sectionflags	@""
	.align	4
.nv.constant0._Z5pack2PjS_S_S_j:
	.zero		932


//--------------------- SYMBOLS --------------------------

	.type		.nv.reservedSmem.offset0,@object
	.size		.nv.reservedSmem.offset0,0x4
